//
// Generated by NVIDIA NVVM Compiler
//
// Compiler Build ID: CL-36424714
// Cuda compilation tools, release 13.0, V13.0.88
// Based on NVVM 20.0.0
//

.version 9.0
.target sm_100
.address_size 64

	// .globl	_Z12sumReductionPKfiPf
.extern .shared .align 16 .b8 partSum[];

.visible .entry _Z12sumReductionPKfiPf(
	.param .u64 .ptr .align 1 _Z12sumReductionPKfiPf_param_0,
	.param .u32 _Z12sumReductionPKfiPf_param_1,
	.param .u64 .ptr .align 1 _Z12sumReductionPKfiPf_param_2
)
{
	.reg .pred 	%p<6>;
	.reg .b32 	%r<28>;
	.reg .b32 	%f<7>;
	.reg .b64 	%rd<11>;

	ld.param.u64 	%rd3, [_Z12sumReductionPKfiPf_param_0];
	ld.param.u32 	%r10, [_Z12sumReductionPKfiPf_param_1];
	ld.param.u64 	%rd2, [_Z12sumReductionPKfiPf_param_2];
	cvta.to.global.u64 	%rd1, %rd3;
	mov.u32 	%r1, %ntid.x;
	mov.u32 	%r2, %tid.x;
	mov.u32 	%r3, %ctaid.x;
	mul.lo.s32 	%r11, %r3, %r1;
	shl.b32 	%r12, %r11, 1;
	add.s32 	%r4, %r12, %r2;
	setp.ge.s32 	%p1, %r4, %r10;
	shl.b32 	%r13, %r2, 2;
	mov.u32 	%r14, partSum;
	add.s32 	%r5, %r14, %r13;
	@%p1 bra 	$L__BB0_2;
	mul.wide.s32 	%rd4, %r4, 4;
	add.s64 	%rd5, %rd1, %rd4;
	ld.global.f32 	%f1, [%rd5];
	st.shared.f32 	[%r5], %f1;
	bra.uni 	$L__BB0_3;
$L__BB0_2:
	mov.b32 	%r15, 0;
	st.shared.u32 	[%r5], %r15;
$L__BB0_3:
	add.s32 	%r6, %r4, %r1;
	setp.ge.s32 	%p2, %r6, %r10;
	@%p2 bra 	$L__BB0_5;
	mul.wide.s32 	%rd6, %r6, 4;
	add.s64 	%rd7, %rd1, %rd6;
	ld.global.f32 	%f2, [%rd7];
	shl.b32 	%r19, %r1, 2;
	add.s32 	%r20, %r5, %r19;
	st.shared.f32 	[%r20], %f2;
	bra.uni 	$L__BB0_6;
$L__BB0_5:
	shl.b32 	%r16, %r1, 2;
	add.s32 	%r17, %r5, %r16;
	mov.b32 	%r18, 0;
	st.shared.u32 	[%r17], %r18;
$L__BB0_6:
	add.s32 	%r7, %r5, %r13;
	mov.b32 	%r27, 1;
$L__BB0_7:
	bar.sync 	0;
	add.s32 	%r23, %r27, -1;
	and.b32  	%r24, %r23, %r2;
	setp.ne.s32 	%p3, %r24, 0;
	@%p3 bra 	$L__BB0_9;
	shl.b32 	%r25, %r27, 2;
	add.s32 	%r26, %r7, %r25;
	ld.shared.f32 	%f3, [%r26];
	ld.shared.f32 	%f4, [%r7];
	add.f32 	%f5, %f3, %f4;
	st.shared.f32 	[%r7], %f5;
$L__BB0_9:
	shl.b32 	%r27, %r27, 1;
	setp.le.u32 	%p4, %r27, %r1;
	@%p4 bra 	$L__BB0_7;
	bar.sync 	0;
	setp.ne.s32 	%p5, %r2, 0;
	@%p5 bra 	$L__BB0_12;
	ld.shared.f32 	%f6, [partSum];
	cvta.to.global.u64 	%rd8, %rd2;
	mul.wide.u32 	%rd9, %r3, 4;
	add.s64 	%rd10, %rd8, %rd9;
	st.global.f32 	[%rd10], %f6;
$L__BB0_12:
	ret;

}


// ===== COMPILED SASS (sm_100) =====

	.target	sm_100

	.elftype	@"ET_EXEC"


//--------------------- .note.nv.tkinfo           --------------------------
	.section	.note.nv.tkinfo,"",@"SHT_NOTE"
	.sectionflags	@"SHF_NOTE_NV_TKINFO"
	.tkinfo
        /*0018*/ 	.word	0x00000002
        /*0030*/ 	.string	""
        /*0030*/ 	.string	"ptxas"
        /*0030*/ 	.string	"Cuda compilation tools, release 13.0, V13.0.88"
        /*0030*/ 	.string	"Build cuda_13.0.r13.0/compiler.36424714_0"
        /*0030*/ 	.string	"-arch sm_100 -m 64 "



//--------------------- .note.nv.cuinfo           --------------------------
	.section	.note.nv.cuinfo,"",@"SHT_NOTE"
	.sectionflags	@"SHF_NOTE_NV_CUINFO"
        /*0018*/ 	.short	0x0002
        /*001a*/ 	.short	0x0064
        /*001c*/ 	.short	0x0082
	.zero		2


//--------------------- .nv.info                  --------------------------
	.section	.nv.info,"",@"SHT_CUDA_INFO"
	.align	4


	//----- nvinfo : EIATTR_REGCOUNT
	.align		4
        /*0000*/ 	.byte	0x04, 0x2f
        /*0002*/ 	.short	(.L_1 - .L_0)
	.align		4
.L_0:
        /*0004*/ 	.word	index@(_Z12sumReductionPKfiPf)
        /*0008*/ 	.word	0x00000010


	//----- nvinfo : EIATTR_FRAME_SIZE
	.align		4
.L_1:
        /*000c*/ 	.byte	0x04, 0x11
        /*000e*/ 	.short	(.L_3 - .L_2)
	.align		4
.L_2:
        /*0010*/ 	.word	index@(_Z12sumReductionPKfiPf)
        /*0014*/ 	.word	0x00000000


	//----- nvinfo : EIATTR_MIN_STACK_SIZE
	.align		4
.L_3:
        /*0018*/ 	.byte	0x04, 0x12
        /*001a*/ 	.short	(.L_5 - .L_4)
	.align		4
.L_4:
        /*001c*/ 	.word	index@(_Z12sumReductionPKfiPf)
        /*0020*/ 	.word	0x00000000
.L_5:


//--------------------- .nv.compat                --------------------------
	.section	.nv.compat,"",@"SHT_CUDA_COMPAT_INFO"
	.align	4
        /*0000*/ 	.byte	0x02, 0x09, 0x00, 0x00, 0x02, 0x02, 0x01, 0x00, 0x02, 0x05, 0x05, 0x00, 0x03, 0x07, 0x01, 0x01
        /*0010*/ 	.byte	0x02, 0x03, 0x00, 0x00, 0x02, 0x06, 0x01, 0x00, 0x04, 0x0b, 0x08, 0x00, 0x09, 0x00, 0x00, 0x00
        /*0020*/ 	.byte	0x00, 0x00, 0x00, 0x00


//--------------------- .nv.info._Z12sumReductionPKfiPf --------------------------
	.section	.nv.info._Z12sumReductionPKfiPf,"",@"SHT_CUDA_INFO"
	.sectionflags	@""
	.align	4


	//----- nvinfo : EIATTR_CUDA_API_VERSION
	.align		4
        /*0000*/ 	.byte	0x04, 0x37
        /*0002*/ 	.short	(.L_7 - .L_6)
.L_6:
        /*0004*/ 	.word	0x00000082


	//----- nvinfo : EIATTR_KPARAM_INFO
	.align		4
.L_7:
        /*0008*/ 	.byte	0x04, 0x17
        /*000a*/ 	.short	(.L_9 - .L_8)
.L_8:
        /*000c*/ 	.word	0x00000000
        /*0010*/ 	.short	0x0002
        /*0012*/ 	.short	0x0010
        /*0014*/ 	.byte	0x00, 0xf5, 0x21, 0x00


	//----- nvinfo : EIATTR_KPARAM_INFO
	.align		4
.L_9:
        /*0018*/ 	.byte	0x04, 0x17
        /*001a*/ 	.short	(.L_11 - .L_10)
.L_10:
        /*001c*/ 	.word	0x00000000
        /*0020*/ 	.short	0x0001
        /*0022*/ 	.short	0x0008
        /*0024*/ 	.byte	0x00, 0xf0, 0x11, 0x00


	//----- nvinfo : EIATTR_KPARAM_INFO
	.align		4
.L_11:
        /*0028*/ 	.byte	0x04, 0x17
        /*002a*/ 	.short	(.L_13 - .L_12)
.L_12:
        /*002c*/ 	.word	0x00000000
        /*0030*/ 	.short	0x0000
        /*0032*/ 	.short	0x0000
        /*0034*/ 	.byte	0x00, 0xf5, 0x21, 0x00


	//----- nvinfo : EIATTR_SPARSE_MMA_MASK
	.align		4
.L_13:
        /*0038*/ 	.byte	0x03, 0x50
        /*003a*/ 	.short	0x0000


	//----- nvinfo : EIATTR_MAXREG_COUNT
	.align		4
        /*003c*/ 	.byte	0x03, 0x1b
        /*003e*/ 	.short	0x00ff


	//----- nvinfo : EIATTR_NUM_BARRIERS
	.align		4
        /*0040*/ 	.byte	0x02, 0x4c
        /*0042*/ 	.byte	0x01
	.zero		1


	//----- nvinfo : EIATTR_MERCURY_ISA_VERSION
	.align		4
        /*0044*/ 	.byte	0x03, 0x5f
        /*0046*/ 	.short	0x0101


	//----- nvinfo : EIATTR_VRC_CTA_INIT_COUNT
	.align		4
        /*0048*/ 	.byte	0x02, 0x4a
	.zero		1
	.zero		1


	//----- nvinfo : EIATTR_EXIT_INSTR_OFFSETS
	.align		4
        /*004c*/ 	.byte	0x04, 0x1c
        /*004e*/ 	.short	(.L_15 - .L_14)


	//   ....[0]....
.L_14:
        /*0050*/ 	.word	0x00000290


	//   ....[1]....
        /*0054*/ 	.word	0x00000310


	//----- nvinfo : EIATTR_CBANK_PARAM_SIZE
	.align		4
.L_15:
        /*0058*/ 	.byte	0x03, 0x19
        /*005a*/ 	.short	0x0018


	//----- nvinfo : EIATTR_PARAM_CBANK
	.align		4
        /*005c*/ 	.byte	0x04, 0x0a
        /*005e*/ 	.short	(.L_17 - .L_16)
	.align		4
.L_16:
        /*0060*/ 	.word	index@(.nv.constant0._Z12sumReductionPKfiPf)
        /*0064*/ 	.short	0x0380
        /*0066*/ 	.short	0x0018


	//----- nvinfo : EIATTR_SW_WAR
	.align		4
.L_17:
        /*0068*/ 	.byte	0x04, 0x36
        /*006a*/ 	.short	(.L_19 - .L_18)
.L_18:
        /*006c*/ 	.word	0x00000008
.L_19:


//--------------------- .nv.callgraph             --------------------------
	.section	.nv.callgraph,"",@"SHT_CUDA_CALLGRAPH"
	.align	4
	.sectionentsize	8
	.align		4
        /*0000*/ 	.word	0x00000000
	.align		4
        /*0004*/ 	.word	0xffffffff
	.align		4
        /*0008*/ 	.word	0x00000000
	.align		4
        /*000c*/ 	.word	0xfffffffe
	.align		4
        /*0010*/ 	.word	0x00000000
	.align		4
        /*0014*/ 	.word	0xfffffffd
	.align		4
        /*0018*/ 	.word	0x00000000
	.align		4
        /*001c*/ 	.word	0xfffffffc


//--------------------- .text._Z12sumReductionPKfiPf --------------------------
	.section	.text._Z12sumReductionPKfiPf,"ax",@progbits
	.align	128
        .global         _Z12sumReductionPKfiPf
        .type           _Z12sumReductionPKfiPf,@function
        .size           _Z12sumReductionPKfiPf,(.L_x_2 - _Z12sumReductionPKfiPf)
        .other          _Z12sumReductionPKfiPf,@"STO_CUDA_ENTRY STV_DEFAULT"
_Z12sumReductionPKfiPf:
.text._Z12sumReductionPKfiPf:
[----:B------:R-:W-:Y:S01]  /*0000*/  LDC R1, c[0x0][0x37c] ;  /* 0x0000df00ff017b82 */ /* 0x000fe20000000800 */
[----:B------:R-:W0:Y:S07]  /*0010*/  S2R R13, SR_CTAID.X ;  /* 0x00000000000d7919 */ /* 0x000e2e0000002500 */
[----:B------:R-:W0:Y:S01]  /*0020*/  LDC R6, c[0x0][0x360] ;  /* 0x0000d800ff067b82 */ /* 0x000e220000000800 */
[----:B------:R-:W1:Y:S01]  /*0030*/  LDCU UR4, c[0x0][0x388] ;  /* 0x00007100ff0477ac */ /* 0x000e620008000800 */
[----:B------:R-:W2:Y:S01]  /*0040*/  S2R R11, SR_TID.X ;  /* 0x00000000000b7919 */ /* 0x000ea20000002100 */
[----:B------:R-:W3:Y:S01]  /*0050*/  LDCU.64 UR6, c[0x0][0x358] ;  /* 0x00006b00ff0677ac */ /* 0x000ee20008000a00 */
[----:B0-----:R-:W-:-:S04]  /*0060*/  IMAD R0, R6, R13, RZ ;  /* 0x0000000d06007224 */ /* 0x001fc800078e02ff */
[----:B--2---:R-:W-:-:S04]  /*0070*/  IMAD R7, R0, 0x2, R11 ;  /* 0x0000000200077824 */ /* 0x004fc800078e020b */
[C---:B------:R-:W-:Y:S01]  /*0080*/  IMAD.IADD R9, R7.reuse, 0x1, R6 ;  /* 0x0000000107097824 */ /* 0x040fe200078e0206 */
[----:B-1----:R-:W-:-:S04]  /*0090*/  ISETP.GE.AND P0, PT, R7, UR4, PT ;  /* 0x0000000407007c0c */ /* 0x002fc8000bf06270 */
[----:B------:R-:W-:-:S09]  /*00a0*/  ISETP.GE.AND P1, PT, R9, UR4, PT ;  /* 0x0000000409007c0c */ /* 0x000fd2000bf26270 */
[----:B------:R-:W0:Y:S08]  /*00b0*/  @!P0 LDC.64 R2, c[0x0][0x380] ;  /* 0x0000e000ff028b82 */ /* 0x000e300000000a00 */
[----:B------:R-:W1:Y:S01]  /*00c0*/  @!P1 LDC.64 R4, c[0x0][0x380] ;  /* 0x0000e000ff049b82 */ /* 0x000e620000000a00 */
[----:B0-----:R-:W-:-:S06]  /*00d0*/  @!P0 IMAD.WIDE R2, R7, 0x4, R2 ;  /* 0x0000000407028825 */ /* 0x001fcc00078e0202 */
[----:B---3--:R0:W2:Y:S01]  /*00e0*/  @!P0 LDG.E R3, desc[UR6][R2.64] ;  /* 0x0000000602038981 */ /* 0x0080a2000c1e1900 */
[----:B-1----:R-:W-:-:S06]  /*00f0*/  @!P1 IMAD.WIDE R4, R9, 0x4, R4 ;  /* 0x0000000409049825 */ /* 0x002fcc00078e0204 */
[----:B------:R-:W3:Y:S01]  /*0100*/  @!P1 LDG.E R4, desc[UR6][R4.64] ;  /* 0x0000000604049981 */ /* 0x000ee2000c1e1900 */
[----:B------:R-:W1:Y:S01]  /*0110*/  S2UR UR5, SR_CgaCtaId ;  /* 0x00000000000579c3 */ /* 0x000e620000008800 */
[----:B------:R-:W-:Y:S02]  /*0120*/  UMOV UR4, 0x400 ;  /* 0x0000040000047882 */ /* 0x000fe40000000000 */
[----:B-1----:R-:W-:-:S06]  /*0130*/  ULEA UR4, UR5, UR4, 0x18 ;  /* 0x0000000405047291 */ /* 0x002fcc000f8ec0ff */
[----:B------:R-:W-:-:S04]  /*0140*/  LEA R0, R11, UR4, 0x2 ;  /* 0x000000040b007c11 */ /* 0x000fc8000f8e10ff */
[-C--:B------:R-:W-:Y:S01]  /*0150*/  LEA R7, R6, R0.reuse, 0x2 ;  /* 0x0000000006077211 */ /* 0x080fe200078e10ff */
[----:B------:R-:W-:Y:S01]  /*0160*/  IMAD.MOV.U32 R9, RZ, RZ, 0x1 ;  /* 0x00000001ff097424 */ /* 0x000fe200078e00ff */
[----:B0-----:R-:W-:Y:S01]  /*0170*/  LEA R2, R11, R0, 0x2 ;  /* 0x000000000b027211 */ /* 0x001fe200078e10ff */
[----:B--2---:R0:W-:Y:S04]  /*0180*/  @!P0 STS [R0], R3 ;  /* 0x0000000300008388 */ /* 0x0041e80000000800 */
[----:B------:R0:W-:Y:S04]  /*0190*/  @P0 STS [R0], RZ ;  /* 0x000000ff00000388 */ /* 0x0001e80000000800 */
[----:B---3--:R0:W-:Y:S04]  /*01a0*/  @!P1 STS [R7], R4 ;  /* 0x0000000407009388 */ /* 0x0081e80000000800 */
[----:B------:R0:W-:Y:S02]  /*01b0*/  @P1 STS [R7], RZ ;  /* 0x000000ff07001388 */ /* 0x0001e40000000800 */
.L_x_0:
[----:B0-----:R-:W-:Y:S01]  /*01c0*/  VIADD R0, R9, 0xffffffff ;  /* 0xffffffff09007836 */ /* 0x001fe20000000000 */
[----:B------:R-:W-:Y:S04]  /*01d0*/  BAR.SYNC.DEFER_BLOCKING 0x0 ;  /* 0x0000000000007b1d */ /* 0x000fe80000010000 */
[----:B------:R-:W-:-:S13]  /*01e0*/  LOP3.LUT P0, RZ, R0, R11, RZ, 0xc0, !PT ;  /* 0x0000000b00ff7212 */ /* 0x000fda000780c0ff */
[C---:B------:R-:W-:Y:S02]  /*01f0*/  @!P0 LEA R0, R9.reuse, R2, 0x2 ;  /* 0x0000000209008211 */ /* 0x040fe400078e10ff */
[----:B------:R-:W-:Y:S01]  /*0200*/  SHF.L.U32 R9, R9, 0x1, RZ ;  /* 0x0000000109097819 */ /* 0x000fe200000006ff */
[----:B------:R-:W-:Y:S04]  /*0210*/  @!P0 LDS R3, [R2] ;  /* 0x0000000002038984 */ /* 0x000fe80000000800 */
[----:B------:R-:W0:Y:S02]  /*0220*/  @!P0 LDS R0, [R0] ;  /* 0x0000000000008984 */ /* 0x000e240000000800 */
[----:B0-----:R-:W-:-:S05]  /*0230*/  @!P0 FADD R3, R0, R3 ;  /* 0x0000000300038221 */ /* 0x001fca0000000000 */
[----:B------:R1:W-:Y:S01]  /*0240*/  @!P0 STS [R2], R3 ;  /* 0x0000000302008388 */ /* 0x0003e20000000800 */
[----:B------:R-:W-:-:S13]  /*0250*/  ISETP.GT.U32.AND P0, PT, R9, R6, PT ;  /* 0x000000060900720c */ /* 0x000fda0003f04070 */
[----:B-1----:R-:W-:Y:S05]  /*0260*/  @!P0 BRA `(.L_x_0) ;  /* 0xfffffffc00d48947 */ /* 0x002fea000383ffff */
[----:B------:R-:W-:Y:S01]  /*0270*/  BAR.SYNC.DEFER_BLOCKING 0x0 ;  /* 0x0000000000007b1d */ /* 0x000fe20000010000 */
[----:B------:R-:W-:-:S13]  /*0280*/  ISETP.NE.AND P0, PT, R11, RZ, PT ;  /* 0x000000ff0b00720c */ /* 0x000fda0003f05270 */
[----:B------:R-:W-:Y:S05]  /*0290*/  @P0 EXIT ;  /* 0x000000000000094d */ /* 0x000fea0003800000 */
[----:B------:R-:W0:Y:S01]  /*02a0*/  S2UR UR5, SR_CgaCtaId ;  /* 0x00000000000579c3 */ /* 0x000e220000008800 */
[----:B------:R-:W-:-:S07]  /*02b0*/  UMOV UR4, 0x400 ;  /* 0x0000040000047882 */ /* 0x000fce0000000000 */
[----:B------:R-:W1:Y:S01]  /*02c0*/  LDC.64 R2, c[0x0][0x390] ;  /* 0x0000e400ff027b82 */ /* 0x000e620000000a00 */
[----:B0-----:R-:W-:Y:S01]  /*02d0*/  ULEA UR4, UR5, UR4, 0x18 ;  /* 0x0000000405047291 */ /* 0x001fe2000f8ec0ff */
[----:B-1----:R-:W-:-:S08]  /*02e0*/  IMAD.WIDE.U32 R2, R13, 0x4, R2 ;  /* 0x000000040d027825 */ /* 0x002fd000078e0002 */
[----:B------:R-:W0:Y:S04]  /*02f0*/  LDS R5, [UR4] ;  /* 0x00000004ff057984 */ /* 0x000e280008000800 */
[----:B0-----:R-:W-:Y:S01]  /*0300*/  STG.E desc[UR6][R2.64], R5 ;  /* 0x0000000502007986 */ /* 0x001fe2000c101906 */
[----:B------:R-:W-:Y:S05]  /*0310*/  EXIT ;  /* 0x000000000000794d */ /* 0x000fea0003800000 */
.L_x_1:
[----:B------:R-:W-:-:S00]  /*0320*/  BRA `(.L_x_1) ;  /* 0xfffffffc00fc7947 */ /* 0x000fc0000383ffff */
[----:B------:R-:W-:-:S00]  /*0330*/  NOP ;  /* 0x0000000000007918 */ /* 0x000fc00000000000 */
        /* <DEDUP_REMOVED lines=12> */
.L_x_2:


//--------------------- .nv.shared._Z12sumReductionPKfiPf --------------------------
	.section	.nv.shared._Z12sumReductionPKfiPf,"aw",@nobits
	.sectionflags	@""
	.align	16
	.zero		1024


//--------------------- .nv.shared.reserved.0     --------------------------
	.section	.nv.shared.reserved.0,"aw",@nobits
	.weak		__nv_reservedSMEM_offset_0_alias
	.size		__nv_reservedSMEM_offset_0_alias, 0, 64
	.other		__nv_reservedSMEM_offset_0_alias,@"STO_CUDA_RESERVED_SHARED STV_DEFAULT"
__nv_reservedSMEM_offset_0_alias:
	.zero		0
	.zero		64


//--------------------- .nv.constant0._Z12sumReductionPKfiPf --------------------------
	.section	.nv.constant0._Z12sumReductionPKfiPf,"a",@progbits
	.sectionflags	@""
	.align	4
.nv.constant0._Z12sumReductionPKfiPf:
	.zero		920


//--------------------- SYMBOLS --------------------------

	.type		.nv.reservedSmem.offset0,@object
	.size		.nv.reservedSmem.offset0,0x4
	.type		.nv.reservedSmem.cap,@object
	.size		.nv.reservedSmem.cap,0x4
